	.headerflags	@"EF_CUDA_TEXMODE_UNIFIED EF_CUDA_64BIT_ADDRESS EF_CUDA_ACCELERATORS EF_CUDA_SM90 EF_CUDA_VIRTUAL_SM(EF_CUDA_SM90)"
	.elftype	@"ET_EXEC"


//--------------------- .nv.info                  --------------------------
	.section	.nv.info,"",@"SHT_CUDA_INFO"
	.align	4


	//----- nvinfo : EIATTR_REGCOUNT
	.align		4
        /*0000*/ 	.byte	0x04, 0x2f
        /*0002*/ 	.short	(.L_1 - .L_0)
	.align		4
.L_0:
        /*0004*/ 	.word	index@(triton_poi_fused_max_pool2d_with_indices_7)
        /*0008*/ 	.word	0x00000016


	//----- nvinfo : EIATTR_MIN_STACK_SIZE
	.align		4
.L_1:
        /*000c*/ 	.byte	0x04, 0x12
        /*000e*/ 	.short	(.L_3 - .L_2)
	.align		4
.L_2:
        /*0010*/ 	.word	index@(triton_poi_fused_max_pool2d_with_indices_7)
        /*0014*/ 	.word	0x00000000


	//----- nvinfo : EIATTR_FRAME_SIZE
	.align		4
.L_3:
        /*0018*/ 	.byte	0x04, 0x11
        /*001a*/ 	.short	(.L_5 - .L_4)
	.align		4
.L_4:
        /*001c*/ 	.word	index@(triton_poi_fused_max_pool2d_with_indices_7)
        /*0020*/ 	.word	0x00000000


	//----- nvinfo : EIATTR_MIN_STACK_SIZE
	.align		4
.L_5:
        /*0024*/ 	.byte	0x04, 0x12
        /*0026*/ 	.short	(.L_7 - .L_6)
	.align		4
.L_6:
        /*0028*/ 	.word	index@(triton_poi_fused_max_pool2d_with_indices_7)
        /*002c*/ 	.word	0x00000000
.L_7:


//--------------------- .nv.info.triton_poi_fused_max_pool2d_with_indices_7 --------------------------
	.section	.nv.info.triton_poi_fused_max_pool2d_with_indices_7,"",@"SHT_CUDA_INFO"
	.sectionflags	@""
	.align	4


	//----- nvinfo : EIATTR_CUDA_API_VERSION
	.align		4
        /*0000*/ 	.byte	0x04, 0x37
        /*0002*/ 	.short	(.L_9 - .L_8)
.L_8:
        /*0004*/ 	.word	0x0000007c


	//----- nvinfo : EIATTR_KPARAM_INFO
	.align		4
.L_9:
        /*0008*/ 	.byte	0x04, 0x17
        /*000a*/ 	.short	(.L_11 - .L_10)
.L_10:
        /*000c*/ 	.word	0x00000000
        /*0010*/ 	.short	0x0003
        /*0012*/ 	.short	0x0018
        /*0014*/ 	.byte	0x00, 0xf0, 0x11, 0x00


	//----- nvinfo : EIATTR_KPARAM_INFO
	.align		4
.L_11:
        /*0018*/ 	.byte	0x04, 0x17
        /*001a*/ 	.short	(.L_13 - .L_12)
.L_12:
        /*001c*/ 	.word	0x00000000
        /*0020*/ 	.short	0x0002
        /*0022*/ 	.short	0x0010
        /*0024*/ 	.byte	0x00, 0xf4, 0x21, 0x00


	//----- nvinfo : EIATTR_KPARAM_INFO
	.align		4
.L_13:
        /*0028*/ 	.byte	0x04, 0x17
        /*002a*/ 	.short	(.L_15 - .L_14)
.L_14:
        /*002c*/ 	.word	0x00000000
        /*0030*/ 	.short	0x0001
        /*0032*/ 	.short	0x0008
        /*0034*/ 	.byte	0x00, 0xf4, 0x21, 0x00


	//----- nvinfo : EIATTR_KPARAM_INFO
	.align		4
.L_15:
        /*0038*/ 	.byte	0x04, 0x17
        /*003a*/ 	.short	(.L_17 - .L_16)
.L_16:
        /*003c*/ 	.word	0x00000000
        /*0040*/ 	.short	0x0000
        /*0042*/ 	.short	0x0000
        /*0044*/ 	.byte	0x00, 0xf4, 0x21, 0x00


	//----- nvinfo : EIATTR_SPARSE_MMA_MASK
	.align		4
.L_17:
        /*0048*/ 	.byte	0x03, 0x50
        /*004a*/ 	.short	0x0000


	//----- nvinfo : EIATTR_MAXREG_COUNT
	.align		4
        /*004c*/ 	.byte	0x03, 0x1b
        /*004e*/ 	.short	0x00ff


	//----- nvinfo : EIATTR_EXIT_INSTR_OFFSETS
	.align		4
        /*0050*/ 	.byte	0x04, 0x1c
        /*0052*/ 	.short	(.L_19 - .L_18)


	//   ....[0]....
.L_18:
        /*0054*/ 	.word	0x000005b0


	//----- nvinfo : EIATTR_REQNTID
	.align		4
.L_19:
        /*0058*/ 	.byte	0x04, 0x10
        /*005a*/ 	.short	(.L_21 - .L_20)
.L_20:
        /*005c*/ 	.word	0x00000080
        /*0060*/ 	.word	0x00000001
        /*0064*/ 	.word	0x00000001


	//----- nvinfo : EIATTR_CBANK_PARAM_SIZE
	.align		4
.L_21:
        /*0068*/ 	.byte	0x03, 0x19
        /*006a*/ 	.short	0x001c


	//----- nvinfo : EIATTR_PARAM_CBANK
	.align		4
        /*006c*/ 	.byte	0x04, 0x0a
        /*006e*/ 	.short	(.L_23 - .L_22)
	.align		4
.L_22:
        /*0070*/ 	.word	index@(.nv.constant0.triton_poi_fused_max_pool2d_with_indices_7)
        /*0074*/ 	.short	0x0210
        /*0076*/ 	.short	0x001c


	//----- nvinfo : EIATTR_SW_WAR
	.align		4
.L_23:
        /*0078*/ 	.byte	0x04, 0x36
        /*007a*/ 	.short	(.L_25 - .L_24)
.L_24:
        /*007c*/ 	.word	0x00000008
.L_25:


//--------------------- .nv.callgraph             --------------------------
	.section	.nv.callgraph,"",@"SHT_CUDA_CALLGRAPH"
	.align	4
	.sectionentsize	8
	.align		4
        /*0000*/ 	.word	0x00000000
	.align		4
        /*0004*/ 	.word	0xffffffff
	.align		4
        /*0008*/ 	.word	0x00000000
	.align		4
        /*000c*/ 	.word	0xfffffffe
	.align		4
        /*0010*/ 	.word	0x00000000
	.align		4
        /*0014*/ 	.word	0xfffffffd
	.align		4
        /*0018*/ 	.word	0x00000000
	.align		4
        /*001c*/ 	.word	0xfffffffc


//--------------------- .text.triton_poi_fused_max_pool2d_with_indices_7 --------------------------
	.section	.text.triton_poi_fused_max_pool2d_with_indices_7,"ax",@progbits
	.align	128
        .global         triton_poi_fused_max_pool2d_with_indices_7
        .type           triton_poi_fused_max_pool2d_with_indices_7,@function
        .size           triton_poi_fused_max_pool2d_with_indices_7,(.L_x_1 - triton_poi_fused_max_pool2d_with_indices_7)
        .other          triton_poi_fused_max_pool2d_with_indices_7,@"STO_CUDA_ENTRY STV_DEFAULT"
triton_poi_fused_max_pool2d_with_indices_7:
.text.triton_poi_fused_max_pool2d_with_indices_7:
[----:B------:R-:W-:Y:S01]  /*0000*/  LDC R1, c[0x0][0x28] ;  /* 0x00000a00ff017b82 */ /* 0x000fe20000000800 */
[----:B------:R-:W1:Y:S01]  /*0010*/  S2R R0, SR_TID.X ;  /* 0x0000000000007919 */ /* 0x000e620000002100 */
[----:B------:R-:W-:Y:S01]  /*0020*/  ULDC.64 UR4, c[0x0][0x208] ;  /* 0x0000820000047ab9 */ /* 0x000fe20000000a00 */
[----:B------:R-:W-:Y:S01]  /*0030*/  ULDC.64 UR6, c[0x0][0x220] ;  /* 0x0000880000067ab9 */ /* 0x000fe20000000a00 */
[----:B------:R-:W2:Y:S01]  /*0040*/  S2R R3, SR_CTAID.X ;  /* 0x0000000000037919 */ /* 0x000ea20000002500 */
[----:B-1----:R-:W-:Y:S01]  /*0050*/  IMAD.SHL.U32 R0, R0, 0x4, RZ ;  /* 0x0000000400007824 */ /* 0x002fe200078e00ff */
[----:B--2---:R-:W-:-:S04]  /*0060*/  SHF.R.S32.HI R5, RZ, 0x16, R3 ;  /* 0x00000016ff057819 */ /* 0x004fc80000011403 */
[----:B------:R-:W-:Y:S02]  /*0070*/  LOP3.LUT R0, R0, 0x1fc, RZ, 0xc0, !PT ;  /* 0x000001fc00007812 */ /* 0x000fe400078ec0ff */
[----:B------:R-:W-:-:S03]  /*0080*/  SGXT R5, R5, 0x1 ;  /* 0x000000010505781a */ /* 0x000fc60000000200 */
[----:B------:R-:W-:-:S05]  /*0090*/  IMAD R0, R3, 0x200, R0 ;  /* 0x0000020003007824 */ /* 0x000fca00078e0200 */
[----:B------:R-:W-:Y:S02]  /*00a0*/  SHF.R.S32.HI R3, RZ, 0x1f, R0 ;  /* 0x0000001fff037819 */ /* 0x000fe40000011400 */
[-C--:B------:R-:W-:Y:S02]  /*00b0*/  LEA.HI R6, R5, R0.reuse, RZ, 0xa ;  /* 0x0000000005067211 */ /* 0x080fe400078f50ff */
[----:B------:R-:W-:Y:S02]  /*00c0*/  LEA.HI R4, R3, R0, RZ, 0x6 ;  /* 0x0000000003047211 */ /* 0x000fe400078f30ff */
[----:B------:R-:W1:Y:S01]  /*00d0*/  LDC.64 R2, c[0x0][0x210] ;  /* 0x00008400ff027b82 */ /* 0x000e620000000a00 */
[----:B------:R-:W-:Y:S01]  /*00e0*/  IMAD.SHL.U32 R7, R6, 0x4, RZ ;  /* 0x0000000406077824 */ /* 0x000fe200078e00ff */
[----:B------:R-:W-:-:S04]  /*00f0*/  SHF.R.S32.HI R5, RZ, 0x6, R4 ;  /* 0x00000006ff057819 */ /* 0x000fc80000011404 */
[----:B------:R-:W-:Y:S02]  /*0100*/  LEA.HI R6, R5, R5, RZ, 0x4 ;  /* 0x0000000505067211 */ /* 0x000fe400078f20ff */
[----:B------:R-:W-:Y:S02]  /*0110*/  LOP3.LUT R8, R7, 0xfffff000, RZ, 0xc0, !PT ;  /* 0xfffff00007087812 */ /* 0x000fe400078ec0ff */
[----:B------:R-:W-:Y:S02]  /*0120*/  LOP3.LUT R7, R4, 0xffffffc0, RZ, 0xc0, !PT ;  /* 0xffffffc004077812 */ /* 0x000fe400078ec0ff */
[----:B------:R-:W-:Y:S02]  /*0130*/  LOP3.LUT R6, R6, 0x1fffff0, RZ, 0xc0, !PT ;  /* 0x01fffff006067812 */ /* 0x000fe400078ec0ff */
[----:B------:R-:W-:-:S03]  /*0140*/  IADD3 R7, R8, R0, -R7 ;  /* 0x0000000008077210 */ /* 0x000fc60007ffe807 */
[----:B------:R-:W-:-:S04]  /*0150*/  IMAD.IADD R6, R5, 0x1, -R6 ;  /* 0x0000000105067824 */ /* 0x000fc800078e0a06 */
[----:B------:R-:W-:-:S04]  /*0160*/  IMAD R7, R6, 0x80, R7 ;  /* 0x0000008006077824 */ /* 0x000fc800078e0207 */
[C---:B------:R-:W-:Y:S02]  /*0170*/  VIADD R13, R7.reuse, 0x40 ;  /* 0x00000040070d7836 */ /* 0x040fe40000000000 */
[----:B-1----:R-:W-:-:S04]  /*0180*/  IMAD.WIDE R8, R7, 0x4, R2 ;  /* 0x0000000407087825 */ /* 0x002fc800078e0202 */
[--C-:B------:R-:W-:Y:S02]  /*0190*/  IMAD.WIDE R12, R13, 0x4, R2.reuse ;  /* 0x000000040d0c7825 */ /* 0x100fe400078e0202 */
[----:B------:R-:W2:Y:S02]  /*01a0*/  LDG.E.128 R8, desc[UR4][R8.64] ;  /* 0x0000000408087981 */ /* 0x000ea4000c1e1d00 */
[C---:B------:R-:W-:Y:S02]  /*01b0*/  VIADD R5, R7.reuse, 0x800 ;  /* 0x0000080007057836 */ /* 0x040fe40000000000 */
[----:B------:R-:W2:Y:S01]  /*01c0*/  LDG.E.128 R12, desc[UR4][R12.64] ;  /* 0x000000040c0c7981 */ /* 0x000ea2000c1e1d00 */
[----:B------:R-:W-:Y:S02]  /*01d0*/  VIADD R17, R7, 0x840 ;  /* 0x0000084007117836 */ /* 0x000fe40000000000 */
[----:B------:R-:W-:-:S06]  /*01e0*/  IMAD.WIDE R4, R5, 0x4, R2 ;  /* 0x0000000405047825 */ /* 0x000fcc00078e0202 */
[----:B------:R-:W3:Y:S01]  /*01f0*/  LDG.E.128 R4, desc[UR4][R4.64] ;  /* 0x0000000404047981 */ /* 0x000ee2000c1e1d00 */
[----:B------:R-:W-:-:S05]  /*0200*/  IMAD.WIDE R2, R17, 0x4, R2 ;  /* 0x0000000411027825 */ /* 0x000fca00078e0202 */
[----:B------:R1:W4:Y:S02]  /*0210*/  LDG.E.128 R16, desc[UR4][R2.64] ;  /* 0x0000000402107981 */ /* 0x000324000c1e1d00 */
[----:B-1----:R-:W1:Y:S02]  /*0220*/  LDC.64 R2, c[0x0][0x218] ;  /* 0x00008600ff027b82 */ /* 0x002e640000000a00 */
[----:B-1----:R-:W-:Y:S01]  /*0230*/  IMAD.WIDE R2, R0, 0x4, R2 ;  /* 0x0000000400027825 */ /* 0x002fe200078e0202 */
[----:B--2---:R-:W-:Y:S02]  /*0240*/  FSETP.GT.AND P0, PT, R15, R11, PT ;  /* 0x0000000b0f00720b */ /* 0x004fe40003f04000 */
[----:B------:R-:W-:Y:S02]  /*0250*/  FSETP.GT.AND P2, PT, R13, R9, PT ;  /* 0x000000090d00720b */ /* 0x000fe40003f44000 */
[----:B------:R-:W-:Y:S02]  /*0260*/  FSETP.GT.AND P4, PT, R14, R10, PT ;  /* 0x0000000a0e00720b */ /* 0x000fe40003f84000 */
[----:B------:R-:W-:-:S02]  /*0270*/  FSETP.NAN.AND P6, PT, R15, R15, PT ;  /* 0x0000000f0f00720b */ /* 0x000fc40003fc8000 */
[----:B------:R-:W-:Y:S02]  /*0280*/  FSETP.NAN.AND P1, PT, R13, R13, PT ;  /* 0x0000000d0d00720b */ /* 0x000fe40003f28000 */
[----:B---3--:R-:W-:Y:S02]  /*0290*/  FSETP.NAN.AND P5, PT, R5, R5, PT ;  /* 0x000000050500720b */ /* 0x008fe40003fa8000 */
[----:B------:R-:W-:Y:S02]  /*02a0*/  FSETP.NAN.AND P3, PT, R14, R14, PT ;  /* 0x0000000e0e00720b */ /* 0x000fe40003f68000 */
[----:B------:R-:W-:Y:S02]  /*02b0*/  @!P0 SEL R15, R15, R11, P6 ;  /* 0x0000000b0f0f8207 */ /* 0x000fe40003000000 */
[----:B------:R-:W-:Y:S02]  /*02c0*/  FSETP.NAN.AND P6, PT, R6, R6, PT ;  /* 0x000000060600720b */ /* 0x000fe40003fc8000 */
[----:B------:R-:W-:-:S02]  /*02d0*/  @!P2 SEL R13, R13, R9, P1 ;  /* 0x000000090d0da207 */ /* 0x000fc40000800000 */
[----:B------:R-:W-:Y:S02]  /*02e0*/  FSETP.NAN.AND P1, PT, R7, R7, PT ;  /* 0x000000070700720b */ /* 0x000fe40003f28000 */
[----:B------:R-:W-:Y:S02]  /*02f0*/  @!P4 SEL R14, R14, R10, P3 ;  /* 0x0000000a0e0ec207 */ /* 0x000fe40001800000 */
[----:B------:R-:W-:Y:S02]  /*0300*/  SEL R9, RZ, 0x1, !P2 ;  /* 0x00000001ff097807 */ /* 0x000fe40005000000 */
[----:B------:R-:W-:Y:S02]  /*0310*/  FSETP.GEU.AND P2, PT, R13, R5, PT ;  /* 0x000000050d00720b */ /* 0x000fe40003f4e000 */
[----:B----4-:R-:W-:Y:S02]  /*0320*/  FSETP.NAN.AND P3, PT, R17, R17, PT ;  /* 0x000000111100720b */ /* 0x010fe40003f68000 */
[----:B------:R-:W-:-:S02]  /*0330*/  SEL R10, RZ, 0x1, !P4 ;  /* 0x00000001ff0a7807 */ /* 0x000fc40006000000 */
[----:B------:R-:W-:Y:S02]  /*0340*/  FSETP.GEU.AND P4, PT, R14, R6, PT ;  /* 0x000000060e00720b */ /* 0x000fe40003f8e000 */
[----:B------:R-:W-:Y:S02]  /*0350*/  @!P5 SEL R5, R5, R13, !P2 ;  /* 0x0000000d0505d207 */ /* 0x000fe40005000000 */
[----:B------:R-:W-:Y:S02]  /*0360*/  FSETP.GEU.AND P5, PT, R15, R7, PT ;  /* 0x000000070f00720b */ /* 0x000fe40003fae000 */
[----:B------:R-:W-:Y:S02]  /*0370*/  @!P6 SEL R6, R6, R14, !P4 ;  /* 0x0000000e0606e207 */ /* 0x000fe40006000000 */
[----:B------:R-:W-:Y:S02]  /*0380*/  FSETP.GT.AND P6, PT, R12, R8, PT ;  /* 0x000000080c00720b */ /* 0x000fe40003fc4000 */
[----:B------:R-:W-:-:S02]  /*0390*/  @!P1 SEL R7, R7, R15, !P5 ;  /* 0x0000000f07079207 */ /* 0x000fc40006800000 */
[----:B------:R-:W-:Y:S02]  /*03a0*/  FSETP.GEU.AND P1, PT, R5, R17, PT ;  /* 0x000000110500720b */ /* 0x000fe40003f2e000 */
[----:B------:R-:W-:Y:S02]  /*03b0*/  SEL R11, RZ, 0x1, !P0 ;  /* 0x00000001ff0b7807 */ /* 0x000fe40004000000 */
[----:B------:R-:W-:Y:S02]  /*03c0*/  @!P3 SEL R17, R17, R5, !P1 ;  /* 0x000000051111b207 */ /* 0x000fe40004800000 */
[----:B------:R-:W-:Y:S02]  /*03d0*/  FSETP.NAN.AND P3, PT, R4, R4, PT ;  /* 0x000000040400720b */ /* 0x000fe40003f68000 */
[----:B------:R-:W-:Y:S02]  /*03e0*/  FSETP.NAN.AND P0, PT, R12, R12, PT ;  /* 0x0000000c0c00720b */ /* 0x000fe40003f08000 */
[----:B------:R-:W-:-:S02]  /*03f0*/  SEL R9, R9, 0x2, P2 ;  /* 0x0000000209097807 */ /* 0x000fc40001000000 */
[----:B------:R-:W-:Y:S02]  /*0400*/  @!P6 SEL R12, R12, R8, P0 ;  /* 0x000000080c0ce207 */ /* 0x000fe40000000000 */
[----:B------:R-:W-:Y:S02]  /*0410*/  SEL R5, RZ, 0x1, !P6 ;  /* 0x00000001ff057807 */ /* 0x000fe40007000000 */
[----:B------:R-:W-:Y:S02]  /*0420*/  FSETP.GEU.AND P0, PT, R12, R4, PT ;  /* 0x000000040c00720b */ /* 0x000fe40003f0e000 */
[----:B------:R-:W-:Y:S02]  /*0430*/  SEL R10, R10, 0x2, P4 ;  /* 0x000000020a0a7807 */ /* 0x000fe40002000000 */
[----:B------:R-:W-:Y:S02]  /*0440*/  @!P3 SEL R4, R4, R12, !P0 ;  /* 0x0000000c0404b207 */ /* 0x000fe40004000000 */
[----:B------:R-:W-:-:S02]  /*0450*/  FSETP.NAN.AND P3, PT, R18, R18, PT ;  /* 0x000000121200720b */ /* 0x000fc40003f68000 */
[----:B------:R-:W-:Y:S02]  /*0460*/  FSETP.NAN.AND P2, PT, R19, R19, PT ;  /* 0x000000131300720b */ /* 0x000fe40003f48000 */
[-C--:B------:R-:W-:Y:S02]  /*0470*/  FSETP.NAN.AND P4, PT, R16, R16.reuse, PT ;  /* 0x000000101000720b */ /* 0x080fe40003f88000 */
[----:B------:R-:W-:Y:S02]  /*0480*/  SEL R9, R9, 0x3, P1 ;  /* 0x0000000309097807 */ /* 0x000fe40000800000 */
[----:B------:R-:W-:Y:S02]  /*0490*/  SEL R11, R11, 0x2, P5 ;  /* 0x000000020b0b7807 */ /* 0x000fe40002800000 */
[----:B------:R-:W-:Y:S02]  /*04a0*/  SEL R5, R5, 0x2, P0 ;  /* 0x0000000205057807 */ /* 0x000fe40000000000 */
[----:B------:R-:W-:-:S02]  /*04b0*/  FSETP.GEU.AND P1, PT, R4, R16, PT ;  /* 0x000000100400720b */ /* 0x000fc40003f2e000 */
[----:B------:R-:W-:Y:S02]  /*04c0*/  FSETP.GEU.AND P0, PT, R7, R19, PT ;  /* 0x000000130700720b */ /* 0x000fe40003f0e000 */
[----:B------:R-:W-:Y:S02]  /*04d0*/  FSETP.GEU.AND P5, PT, R6, R18, PT ;  /* 0x000000120600720b */ /* 0x000fe40003fae000 */
[----:B------:R-:W-:Y:S02]  /*04e0*/  SEL R8, R5, 0x3, P1 ;  /* 0x0000000305087807 */ /* 0x000fe40000800000 */
[----:B------:R-:W-:Y:S02]  /*04f0*/  SEL R11, R11, 0x3, P0 ;  /* 0x000000030b0b7807 */ /* 0x000fe40000000000 */
[----:B------:R-:W-:Y:S02]  /*0500*/  SEL R10, R10, 0x3, P5 ;  /* 0x000000030a0a7807 */ /* 0x000fe40002800000 */
[----:B------:R-:W-:-:S02]  /*0510*/  PRMT R5, R8, 0x3340, R9 ;  /* 0x0000334008057816 */ /* 0x000fc40000000009 */
[----:B------:R-:W-:Y:S02]  /*0520*/  PRMT R10, R10, 0x3340, R11 ;  /* 0x000033400a0a7816 */ /* 0x000fe4000000000b */
[----:B------:R-:W-:Y:S02]  /*0530*/  IADD3 R8, P6, R0, UR6, RZ ;  /* 0x0000000600087c10 */ /* 0x000fe4000ffde0ff */
[----:B------:R-:W-:Y:S02]  /*0540*/  @!P3 SEL R18, R18, R6, !P5 ;  /* 0x000000061212b207 */ /* 0x000fe40006800000 */
[----:B------:R-:W-:Y:S02]  /*0550*/  @!P2 SEL R19, R19, R7, !P0 ;  /* 0x000000071313a207 */ /* 0x000fe40004000000 */
[----:B------:R-:W-:Y:S02]  /*0560*/  @!P4 SEL R16, R16, R4, !P1 ;  /* 0x000000041010c207 */ /* 0x000fe40004800000 */
[----:B------:R-:W-:-:S02]  /*0570*/  LEA.HI.X.SX32 R9, R0, UR7, 0x1, P6 ;  /* 0x0000000700097c11 */ /* 0x000fc4000b0f0eff */
[----:B------:R-:W-:Y:S01]  /*0580*/  PRMT R5, R5, 0x5410, R10 ;  /* 0x0000541005057816 */ /* 0x000fe2000000000a */
[----:B------:R-:W-:Y:S04]  /*0590*/  STG.E.128 desc[UR4][R2.64], R16 ;  /* 0x0000001002007986 */ /* 0x000fe8000c101d04 */
[----:B------:R-:W-:Y:S01]  /*05a0*/  STG.E desc[UR4][R8.64], R5 ;  /* 0x0000000508007986 */ /* 0x000fe2000c101904 */
[----:B------:R-:W-:Y:S05]  /*05b0*/  EXIT ;  /* 0x000000000000794d */ /* 0x000fea0003800000 */
.L_x_0:
[----:B------:R-:W-:-:S00]  /*05c0*/  BRA `(.L_x_0) ;  /* 0xfffffffc00fc7947 */ /* 0x000fc0000383ffff */
[----:B------:R-:W-:-:S00]  /*05d0*/  NOP ;  /* 0x0000000000007918 */ /* 0x000fc00000000000 */
        /* <DEDUP_REMOVED lines=10> */
.L_x_1:


//--------------------- .nv.constant0.triton_poi_fused_max_pool2d_with_indices_7 --------------------------
	.section	.nv.constant0.triton_poi_fused_max_pool2d_with_indices_7,"a",@progbits
	.sectionflags	@""
	.align	4
.nv.constant0.triton_poi_fused_max_pool2d_with_indices_7:
	.zero		556
